//
// Generated by NVIDIA NVVM Compiler
//
// Compiler Build ID: CL-36424714
// Cuda compilation tools, release 13.0, V13.0.88
// Based on NVVM 20.0.0
//

.version 9.0
.target sm_100
.address_size 64

	// .globl	_Z6matMulP6MatrixS0_S0_

.visible .entry _Z6matMulP6MatrixS0_S0_(
	.param .u64 .ptr .align 1 _Z6matMulP6MatrixS0_S0__param_0,
	.param .u64 .ptr .align 1 _Z6matMulP6MatrixS0_S0__param_1,
	.param .u64 .ptr .align 1 _Z6matMulP6MatrixS0_S0__param_2
)
{
	.reg .pred 	%p<12>;
	.reg .b32 	%r<42>;
	.reg .b32 	%f<68>;
	.reg .b64 	%rd<49>;

	ld.param.u64 	%rd9, [_Z6matMulP6MatrixS0_S0__param_0];
	ld.param.u64 	%rd10, [_Z6matMulP6MatrixS0_S0__param_1];
	ld.param.u64 	%rd8, [_Z6matMulP6MatrixS0_S0__param_2];
	cvta.to.global.u64 	%rd1, %rd10;
	cvta.to.global.u64 	%rd2, %rd9;
	mov.u32 	%r20, %ctaid.y;
	mov.u32 	%r21, %ntid.y;
	mov.u32 	%r22, %tid.y;
	mad.lo.s32 	%r1, %r20, %r21, %r22;
	mov.u32 	%r23, %ctaid.x;
	mov.u32 	%r24, %ntid.x;
	mov.u32 	%r25, %tid.x;
	mad.lo.s32 	%r2, %r23, %r24, %r25;
	ld.global.u32 	%r26, [%rd2+4];
	setp.ge.s32 	%p1, %r1, %r26;
	@%p1 bra 	$L__BB0_15;
	ld.global.u32 	%r3, [%rd1];
	setp.ge.s32 	%p2, %r2, %r3;
	@%p2 bra 	$L__BB0_15;
	ld.global.u32 	%r4, [%rd2];
	setp.lt.s32 	%p3, %r4, 1;
	mov.f32 	%f67, 0f00000000;
	@%p3 bra 	$L__BB0_14;
	ld.global.u64 	%rd11, [%rd2+8];
	cvta.to.global.u64 	%rd3, %rd11;
	mul.lo.s32 	%r5, %r4, %r1;
	ld.global.u64 	%rd12, [%rd1+8];
	cvta.to.global.u64 	%rd4, %rd12;
	and.b32  	%r6, %r4, 7;
	setp.lt.u32 	%p4, %r4, 8;
	mov.f32 	%f67, 0f00000000;
	mov.b32 	%r40, 0;
	@%p4 bra 	$L__BB0_6;
	and.b32  	%r40, %r4, 2147483640;
	neg.s32 	%r38, %r40;
	shl.b32 	%r9, %r3, 3;
	mul.wide.u32 	%rd13, %r5, 4;
	add.s64 	%rd14, %rd13, %rd3;
	add.s64 	%rd48, %rd14, 16;
	mov.f32 	%f67, 0f00000000;
	mul.wide.s32 	%rd17, %r3, 4;
	mov.u32 	%r37, %r2;
$L__BB0_5:
	.pragma "nounroll";
	ld.global.f32 	%f17, [%rd48+-16];
	mul.wide.s32 	%rd15, %r37, 4;
	add.s64 	%rd16, %rd4, %rd15;
	ld.global.f32 	%f18, [%rd16];
	fma.rn.f32 	%f19, %f17, %f18, %f67;
	ld.global.f32 	%f20, [%rd48+-12];
	add.s64 	%rd18, %rd16, %rd17;
	ld.global.f32 	%f21, [%rd18];
	fma.rn.f32 	%f22, %f20, %f21, %f19;
	ld.global.f32 	%f23, [%rd48+-8];
	add.s64 	%rd19, %rd18, %rd17;
	ld.global.f32 	%f24, [%rd19];
	fma.rn.f32 	%f25, %f23, %f24, %f22;
	ld.global.f32 	%f26, [%rd48+-4];
	add.s64 	%rd20, %rd19, %rd17;
	ld.global.f32 	%f27, [%rd20];
	fma.rn.f32 	%f28, %f26, %f27, %f25;
	ld.global.f32 	%f29, [%rd48];
	add.s64 	%rd21, %rd20, %rd17;
	ld.global.f32 	%f30, [%rd21];
	fma.rn.f32 	%f31, %f29, %f30, %f28;
	ld.global.f32 	%f32, [%rd48+4];
	add.s64 	%rd22, %rd21, %rd17;
	ld.global.f32 	%f33, [%rd22];
	fma.rn.f32 	%f34, %f32, %f33, %f31;
	ld.global.f32 	%f35, [%rd48+8];
	add.s64 	%rd23, %rd22, %rd17;
	ld.global.f32 	%f36, [%rd23];
	fma.rn.f32 	%f37, %f35, %f36, %f34;
	ld.global.f32 	%f38, [%rd48+12];
	add.s64 	%rd24, %rd23, %rd17;
	ld.global.f32 	%f39, [%rd24];
	fma.rn.f32 	%f67, %f38, %f39, %f37;
	add.s32 	%r38, %r38, 8;
	add.s32 	%r37, %r37, %r9;
	add.s64 	%rd48, %rd48, 32;
	setp.ne.s32 	%p5, %r38, 0;
	@%p5 bra 	$L__BB0_5;
$L__BB0_6:
	setp.eq.s32 	%p6, %r6, 0;
	@%p6 bra 	$L__BB0_14;
	and.b32  	%r15, %r4, 3;
	setp.lt.u32 	%p7, %r6, 4;
	@%p7 bra 	$L__BB0_9;
	add.s32 	%r28, %r5, %r40;
	mul.wide.s32 	%rd25, %r28, 4;
	add.s64 	%rd26, %rd3, %rd25;
	ld.global.f32 	%f41, [%rd26];
	mad.lo.s32 	%r29, %r3, %r40, %r2;
	mul.wide.s32 	%rd27, %r29, 4;
	add.s64 	%rd28, %rd4, %rd27;
	ld.global.f32 	%f42, [%rd28];
	fma.rn.f32 	%f43, %f41, %f42, %f67;
	ld.global.f32 	%f44, [%rd26+4];
	mul.wide.s32 	%rd29, %r3, 4;
	add.s64 	%rd30, %rd28, %rd29;
	ld.global.f32 	%f45, [%rd30];
	fma.rn.f32 	%f46, %f44, %f45, %f43;
	ld.global.f32 	%f47, [%rd26+8];
	add.s64 	%rd31, %rd30, %rd29;
	ld.global.f32 	%f48, [%rd31];
	fma.rn.f32 	%f49, %f47, %f48, %f46;
	ld.global.f32 	%f50, [%rd26+12];
	add.s64 	%rd32, %rd31, %rd29;
	ld.global.f32 	%f51, [%rd32];
	fma.rn.f32 	%f67, %f50, %f51, %f49;
	add.s32 	%r40, %r40, 4;
$L__BB0_9:
	setp.eq.s32 	%p8, %r15, 0;
	@%p8 bra 	$L__BB0_14;
	setp.eq.s32 	%p9, %r15, 1;
	@%p9 bra 	$L__BB0_12;
	add.s32 	%r30, %r5, %r40;
	mul.wide.s32 	%rd33, %r30, 4;
	add.s64 	%rd34, %rd3, %rd33;
	ld.global.f32 	%f53, [%rd34];
	mad.lo.s32 	%r31, %r3, %r40, %r2;
	mul.wide.s32 	%rd35, %r31, 4;
	add.s64 	%rd36, %rd4, %rd35;
	ld.global.f32 	%f54, [%rd36];
	fma.rn.f32 	%f55, %f53, %f54, %f67;
	ld.global.f32 	%f56, [%rd34+4];
	mul.wide.s32 	%rd37, %r3, 4;
	add.s64 	%rd38, %rd36, %rd37;
	ld.global.f32 	%f57, [%rd38];
	fma.rn.f32 	%f67, %f56, %f57, %f55;
	add.s32 	%r40, %r40, 2;
$L__BB0_12:
	and.b32  	%r32, %r4, 1;
	setp.eq.b32 	%p10, %r32, 1;
	not.pred 	%p11, %p10;
	@%p11 bra 	$L__BB0_14;
	add.s32 	%r33, %r5, %r40;
	mul.wide.s32 	%rd39, %r33, 4;
	add.s64 	%rd40, %rd3, %rd39;
	ld.global.f32 	%f58, [%rd40];
	mad.lo.s32 	%r34, %r3, %r40, %r2;
	mul.wide.s32 	%rd41, %r34, 4;
	add.s64 	%rd42, %rd4, %rd41;
	ld.global.f32 	%f59, [%rd42];
	fma.rn.f32 	%f67, %f58, %f59, %f67;
$L__BB0_14:
	cvta.to.global.u64 	%rd43, %rd8;
	ld.global.u64 	%rd44, [%rd43+8];
	cvta.to.global.u64 	%rd45, %rd44;
	ld.global.u32 	%r35, [%rd43];
	mad.lo.s32 	%r36, %r35, %r1, %r2;
	mul.wide.s32 	%rd46, %r36, 4;
	add.s64 	%rd47, %rd45, %rd46;
	st.global.f32 	[%rd47], %f67;
$L__BB0_15:
	ret;

}


// ===== COMPILED SASS (sm_100) =====

	.target	sm_100

	.elftype	@"ET_EXEC"


//--------------------- .note.nv.tkinfo           --------------------------
	.section	.note.nv.tkinfo,"",@"SHT_NOTE"
	.sectionflags	@"SHF_NOTE_NV_TKINFO"
	.tkinfo
        /*0018*/ 	.word	0x00000002
        /*0030*/ 	.string	""
        /*0030*/ 	.string	"ptxas"
        /*0030*/ 	.string	"Cuda compilation tools, release 13.0, V13.0.88"
        /*0030*/ 	.string	"Build cuda_13.0.r13.0/compiler.36424714_0"
        /*0030*/ 	.string	"-arch sm_100 -m 64 "



//--------------------- .note.nv.cuinfo           --------------------------
	.section	.note.nv.cuinfo,"",@"SHT_NOTE"
	.sectionflags	@"SHF_NOTE_NV_CUINFO"
        /*0018*/ 	.short	0x0002
        /*001a*/ 	.short	0x0064
        /*001c*/ 	.short	0x0082
	.zero		2


//--------------------- .nv.info                  --------------------------
	.section	.nv.info,"",@"SHT_CUDA_INFO"
	.align	4


	//----- nvinfo : EIATTR_REGCOUNT
	.align		4
        /*0000*/ 	.byte	0x04, 0x2f
        /*0002*/ 	.short	(.L_1 - .L_0)
	.align		4
.L_0:
        /*0004*/ 	.word	index@(_Z6matMulP6MatrixS0_S0_)
        /*0008*/ 	.word	0x00000020


	//----- nvinfo : EIATTR_FRAME_SIZE
	.align		4
.L_1:
        /*000c*/ 	.byte	0x04, 0x11
        /*000e*/ 	.short	(.L_3 - .L_2)
	.align		4
.L_2:
        /*0010*/ 	.word	index@(_Z6matMulP6MatrixS0_S0_)
        /*0014*/ 	.word	0x00000000


	//----- nvinfo : EIATTR_MIN_STACK_SIZE
	.align		4
.L_3:
        /*0018*/ 	.byte	0x04, 0x12
        /*001a*/ 	.short	(.L_5 - .L_4)
	.align		4
.L_4:
        /*001c*/ 	.word	index@(_Z6matMulP6MatrixS0_S0_)
        /*0020*/ 	.word	0x00000000
.L_5:


//--------------------- .nv.compat                --------------------------
	.section	.nv.compat,"",@"SHT_CUDA_COMPAT_INFO"
	.align	4
        /*0000*/ 	.byte	0x02, 0x09, 0x00, 0x00, 0x02, 0x02, 0x01, 0x00, 0x02, 0x05, 0x05, 0x00, 0x03, 0x07, 0x01, 0x01
        /*0010*/ 	.byte	0x02, 0x03, 0x00, 0x00, 0x02, 0x06, 0x01, 0x00, 0x04, 0x0b, 0x08, 0x00, 0x09, 0x00, 0x00, 0x00
        /*0020*/ 	.byte	0x00, 0x00, 0x00, 0x00


//--------------------- .nv.info._Z6matMulP6MatrixS0_S0_ --------------------------
	.section	.nv.info._Z6matMulP6MatrixS0_S0_,"",@"SHT_CUDA_INFO"
	.sectionflags	@""
	.align	4


	//----- nvinfo : EIATTR_CUDA_API_VERSION
	.align		4
        /*0000*/ 	.byte	0x04, 0x37
        /*0002*/ 	.short	(.L_7 - .L_6)
.L_6:
        /*0004*/ 	.word	0x00000082


	//----- nvinfo : EIATTR_KPARAM_INFO
	.align		4
.L_7:
        /*0008*/ 	.byte	0x04, 0x17
        /*000a*/ 	.short	(.L_9 - .L_8)
.L_8:
        /*000c*/ 	.word	0x00000000
        /*0010*/ 	.short	0x0002
        /*0012*/ 	.short	0x0010
        /*0014*/ 	.byte	0x00, 0xf5, 0x21, 0x00


	//----- nvinfo : EIATTR_KPARAM_INFO
	.align		4
.L_9:
        /*0018*/ 	.byte	0x04, 0x17
        /*001a*/ 	.short	(.L_11 - .L_10)
.L_10:
        /*001c*/ 	.word	0x00000000
        /*0020*/ 	.short	0x0001
        /*0022*/ 	.short	0x0008
        /*0024*/ 	.byte	0x00, 0xf5, 0x21, 0x00


	//----- nvinfo : EIATTR_KPARAM_INFO
	.align		4
.L_11:
        /*0028*/ 	.byte	0x04, 0x17
        /*002a*/ 	.short	(.L_13 - .L_12)
.L_12:
        /*002c*/ 	.word	0x00000000
        /*0030*/ 	.short	0x0000
        /*0032*/ 	.short	0x0000
        /*0034*/ 	.byte	0x00, 0xf5, 0x21, 0x00


	//----- nvinfo : EIATTR_SPARSE_MMA_MASK
	.align		4
.L_13:
        /*0038*/ 	.byte	0x03, 0x50
        /*003a*/ 	.short	0x0000


	//----- nvinfo : EIATTR_MAXREG_COUNT
	.align		4
        /*003c*/ 	.byte	0x03, 0x1b
        /*003e*/ 	.short	0x00ff


	//----- nvinfo : EIATTR_MERCURY_ISA_VERSION
	.align		4
        /*0040*/ 	.byte	0x03, 0x5f
        /*0042*/ 	.short	0x0101


	//----- nvinfo : EIATTR_VRC_CTA_INIT_COUNT
	.align		4
        /*0044*/ 	.byte	0x02, 0x4a
	.zero		1
	.zero		1


	//----- nvinfo : EIATTR_EXIT_INSTR_OFFSETS
	.align		4
        /*0048*/ 	.byte	0x04, 0x1c
        /*004a*/ 	.short	(.L_15 - .L_14)


	//   ....[0]....
.L_14:
        /*004c*/ 	.word	0x000000d0


	//   ....[1]....
        /*0050*/ 	.word	0x00000110


	//   ....[2]....
        /*0054*/ 	.word	0x00000840


	//----- nvinfo : EIATTR_CBANK_PARAM_SIZE
	.align		4
.L_15:
        /*0058*/ 	.byte	0x03, 0x19
        /*005a*/ 	.short	0x0018


	//----- nvinfo : EIATTR_PARAM_CBANK
	.align		4
        /*005c*/ 	.byte	0x04, 0x0a
        /*005e*/ 	.short	(.L_17 - .L_16)
	.align		4
.L_16:
        /*0060*/ 	.word	index@(.nv.constant0._Z6matMulP6MatrixS0_S0_)
        /*0064*/ 	.short	0x0380
        /*0066*/ 	.short	0x0018


	//----- nvinfo : EIATTR_SW_WAR
	.align		4
.L_17:
        /*0068*/ 	.byte	0x04, 0x36
        /*006a*/ 	.short	(.L_19 - .L_18)
.L_18:
        /*006c*/ 	.word	0x00000008
.L_19:


//--------------------- .nv.callgraph             --------------------------
	.section	.nv.callgraph,"",@"SHT_CUDA_CALLGRAPH"
	.align	4
	.sectionentsize	8
	.align		4
        /*0000*/ 	.word	0x00000000
	.align		4
        /*0004*/ 	.word	0xffffffff
	.align		4
        /*0008*/ 	.word	0x00000000
	.align		4
        /*000c*/ 	.word	0xfffffffe
	.align		4
        /*0010*/ 	.word	0x00000000
	.align		4
        /*0014*/ 	.word	0xfffffffd
	.align		4
        /*0018*/ 	.word	0x00000000
	.align		4
        /*001c*/ 	.word	0xfffffffc


//--------------------- .text._Z6matMulP6MatrixS0_S0_ --------------------------
	.section	.text._Z6matMulP6MatrixS0_S0_,"ax",@progbits
	.align	128
        .global         _Z6matMulP6MatrixS0_S0_
        .type           _Z6matMulP6MatrixS0_S0_,@function
        .size           _Z6matMulP6MatrixS0_S0_,(.L_x_5 - _Z6matMulP6MatrixS0_S0_)
        .other          _Z6matMulP6MatrixS0_S0_,@"STO_CUDA_ENTRY STV_DEFAULT"
_Z6matMulP6MatrixS0_S0_:
.text._Z6matMulP6MatrixS0_S0_:
[----:B------:R-:W-:Y:S08]  /*0000*/  LDC R1, c[0x0][0x37c] ;  /* 0x0000df00ff017b82 */ /* 0x000ff00000000800 */
[----:B------:R-:W0:Y:S01]  /*0010*/  LDC.64 R10, c[0x0][0x380] ;  /* 0x0000e000ff0a7b82 */ /* 0x000e220000000a00 */
[----:B------:R-:W0:Y:S02]  /*0020*/  LDCU.64 UR4, c[0x0][0x358] ;  /* 0x00006b00ff0477ac */ /* 0x000e240008000a00 */
[----:B0-----:R-:W2:Y:S05]  /*0030*/  LDG.E R3, desc[UR4][R10.64+0x4] ;  /* 0x000004040a037981 */ /* 0x001eaa000c1e1900 */
[----:B------:R-:W0:Y:S01]  /*0040*/  S2UR UR6, SR_CTAID.Y ;  /* 0x00000000000679c3 */ /* 0x000e220000002600 */
[----:B------:R-:W0:Y:S01]  /*0050*/  S2R R5, SR_TID.Y ;  /* 0x0000000000057919 */ /* 0x000e220000002200 */
[----:B------:R-:W1:Y:S06]  /*0060*/  S2R R7, SR_TID.X ;  /* 0x0000000000077919 */ /* 0x000e6c0000002100 */
[----:B------:R-:W0:Y:S08]  /*0070*/  LDC R0, c[0x0][0x364] ;  /* 0x0000d900ff007b82 */ /* 0x000e300000000800 */
[----:B------:R-:W1:Y:S08]  /*0080*/  S2UR UR7, SR_CTAID.X ;  /* 0x00000000000779c3 */ /* 0x000e700000002500 */
[----:B------:R-:W1:Y:S01]  /*0090*/  LDC R2, c[0x0][0x360] ;  /* 0x0000d800ff027b82 */ /* 0x000e620000000800 */
[----:B0-----:R-:W-:-:S05]  /*00a0*/  IMAD R0, R0, UR6, R5 ;  /* 0x0000000600007c24 */ /* 0x001fca000f8e0205 */
[----:B--2---:R-:W-:Y:S01]  /*00b0*/  ISETP.GE.AND P0, PT, R0, R3, PT ;  /* 0x000000030000720c */ /* 0x004fe20003f06270 */
[----:B-1----:R-:W-:-:S12]  /*00c0*/  IMAD R3, R2, UR7, R7 ;  /* 0x0000000702037c24 */ /* 0x002fd8000f8e0207 */
[----:B------:R-:W-:Y:S05]  /*00d0*/  @P0 EXIT ;  /* 0x000000000000094d */ /* 0x000fea0003800000 */
[----:B------:R-:W0:Y:S02]  /*00e0*/  LDC.64 R12, c[0x0][0x388] ;  /* 0x0000e200ff0c7b82 */ /* 0x000e240000000a00 */
[----:B0-----:R-:W2:Y:S02]  /*00f0*/  LDG.E R2, desc[UR4][R12.64] ;  /* 0x000000040c027981 */ /* 0x001ea4000c1e1900 */
[----:B--2---:R-:W-:-:S13]  /*0100*/  ISETP.GE.AND P0, PT, R3, R2, PT ;  /* 0x000000020300720c */ /* 0x004fda0003f06270 */
[----:B------:R-:W-:Y:S05]  /*0110*/  @P0 EXIT ;  /* 0x000000000000094d */ /* 0x000fea0003800000 */
[----:B------:R-:W2:Y:S01]  /*0120*/  LDG.E R5, desc[UR4][R10.64] ;  /* 0x000000040a057981 */ /* 0x000ea2000c1e1900 */
[----:B------:R-:W-:Y:S01]  /*0130*/  HFMA2 R20, -RZ, RZ, 0, 0 ;  /* 0x00000000ff147431 */ /* 0x000fe200000001ff */
[----:B--2---:R-:W-:-:S13]  /*0140*/  ISETP.GE.AND P0, PT, R5, 0x1, PT ;  /* 0x000000010500780c */ /* 0x004fda0003f06270 */
[----:B------:R-:W-:Y:S05]  /*0150*/  @!P0 BRA `(.L_x_0) ;  /* 0x0000000400a08947 */ /* 0x000fea0003800000 */
[----:B------:R-:W5:Y:S04]  /*0160*/  LDG.E.64 R10, desc[UR4][R10.64+0x8] ;  /* 0x000008040a0a7981 */ /* 0x000f68000c1e1b00 */
[----:B------:R-:W5:Y:S01]  /*0170*/  LDG.E.64 R12, desc[UR4][R12.64+0x8] ;  /* 0x000008040c0c7981 */ /* 0x000f62000c1e1b00 */
[C---:B------:R-:W-:Y:S01]  /*0180*/  ISETP.GE.U32.AND P1, PT, R5.reuse, 0x8, PT ;  /* 0x000000080500780c */ /* 0x040fe20003f26070 */
[----:B------:R-:W-:Y:S01]  /*0190*/  IMAD R6, R0, R5, RZ ;  /* 0x0000000500067224 */ /* 0x000fe200078e02ff */
[----:B------:R-:W-:Y:S02]  /*01a0*/  LOP3.LUT R4, R5, 0x7, RZ, 0xc0, !PT ;  /* 0x0000000705047812 */ /* 0x000fe400078ec0ff */
[----:B------:R-:W-:Y:S02]  /*01b0*/  MOV R20, RZ ;  /* 0x000000ff00147202 */ /* 0x000fe40000000f00 */
[----:B------:R-:W-:-:S02]  /*01c0*/  ISETP.NE.AND P0, PT, R4, RZ, PT ;  /* 0x000000ff0400720c */ /* 0x000fc40003f05270 */
[----:B------:R-:W-:-:S05]  /*01d0*/  MOV R9, RZ ;  /* 0x000000ff00097202 */ /* 0x000fca0000000f00 */
[----:B------:R-:W-:Y:S06]  /*01e0*/  @!P1 BRA `(.L_x_1) ;  /* 0x0000000000bc9947 */ /* 0x000fec0003800000 */
[----:B-----5:R-:W-:Y:S01]  /*01f0*/  IMAD.WIDE.U32 R14, R6, 0x4, R10 ;  /* 0x00000004060e7825 */ /* 0x020fe200078e000a */
[----:B------:R-:W-:Y:S02]  /*0200*/  LOP3.LUT R9, R5, 0x7ffffff8, RZ, 0xc0, !PT ;  /* 0x7ffffff805097812 */ /* 0x000fe400078ec0ff */
[----:B------:R-:W-:Y:S02]  /*0210*/  MOV R20, RZ ;  /* 0x000000ff00147202 */ /* 0x000fe40000000f00 */
[----:B------:R-:W-:Y:S02]  /*0220*/  IADD3 R18, P1, PT, R14, 0x10, RZ ;  /* 0x000000100e127810 */ /* 0x000fe40007f3e0ff */
[----:B------:R-:W-:Y:S02]  /*0230*/  MOV R7, R3 ;  /* 0x0000000300077202 */ /* 0x000fe40000000f00 */
[----:B------:R-:W-:Y:S02]  /*0240*/  IADD3.X R19, PT, PT, RZ, R15, RZ, P1, !PT ;  /* 0x0000000fff137210 */ /* 0x000fe40000ffe4ff */
[----:B------:R-:W-:-:S07]  /*0250*/  IADD3 R8, PT, PT, -R9, RZ, RZ ;  /* 0x000000ff09087210 */ /* 0x000fce0007ffe1ff */
.L_x_2:
[----:B------:R-:W-:Y:S01]  /*0260*/  IMAD.WIDE R16, R7, 0x4, R12 ;  /* 0x0000000407107825 */ /* 0x000fe200078e020c */
[----:B------:R-:W-:Y:S02]  /*0270*/  MOV R14, R18 ;  /* 0x00000012000e7202 */ /* 0x000fe40000000f00 */
[----:B------:R-:W-:Y:S02]  /*0280*/  MOV R15, R19 ;  /* 0x00000013000f7202 */ /* 0x000fe40000000f00 */
[----:B------:R-:W2:Y:S01]  /*0290*/  LDG.E R21, desc[UR4][R16.64] ;  /* 0x0000000410157981 */ /* 0x000ea2000c1e1900 */
[----:B------:R-:W-:-:S03]  /*02a0*/  IMAD.WIDE R24, R2, 0x4, R16 ;  /* 0x0000000402187825 */ /* 0x000fc600078e0210 */
[----:B------:R-:W2:Y:S04]  /*02b0*/  LDG.E R29, desc[UR4][R14.64+-0x10] ;  /* 0xfffff0040e1d7981 */ /* 0x000ea8000c1e1900 */
[----:B------:R0:W3:Y:S04]  /*02c0*/  LDG.E R23, desc[UR4][R24.64] ;  /* 0x0000000418177981 */ /* 0x0000e8000c1e1900 */
[----:B------:R-:W3:Y:S04]  /*02d0*/  LDG.E R22, desc[UR4][R14.64+-0xc] ;  /* 0xfffff4040e167981 */ /* 0x000ee8000c1e1900 */
[----:B------:R-:W4:Y:S01]  /*02e0*/  LDG.E R26, desc[UR4][R14.64+-0x8] ;  /* 0xfffff8040e1a7981 */ /* 0x000f22000c1e1900 */
[----:B0-----:R-:W-:-:S05]  /*02f0*/  IMAD.WIDE R24, R2, 0x4, R24 ;  /* 0x0000000402187825 */ /* 0x001fca00078e0218 */
[----:B------:R-:W4:Y:S01]  /*0300*/  LDG.E R27, desc[UR4][R24.64] ;  /* 0x00000004181b7981 */ /* 0x000f22000c1e1900 */
[----:B------:R-:W-:-:S04]  /*0310*/  IMAD.WIDE R18, R2, 0x4, R24 ;  /* 0x0000000402127825 */ /* 0x000fc800078e0218 */
[C---:B------:R-:W-:Y:S02]  /*0320*/  IMAD.WIDE R16, R2.reuse, 0x4, R18 ;  /* 0x0000000402107825 */ /* 0x040fe400078e0212 */
[----:B------:R-:W5:Y:S04]  /*0330*/  LDG.E R18, desc[UR4][R18.64] ;  /* 0x0000000412127981 */ /* 0x000f68000c1e1900 */
[----:B------:R-:W5:Y:S01]  /*0340*/  LDG.E R19, desc[UR4][R14.64+0x4] ;  /* 0x000004040e137981 */ /* 0x000f62000c1e1900 */
[----:B--2---:R-:W-:Y:S01]  /*0350*/  FFMA R29, R29, R21, R20 ;  /* 0x000000151d1d7223 */ /* 0x004fe20000000014 */
[----:B------:R-:W-:Y:S02]  /*0360*/  IMAD.WIDE R20, R2, 0x4, R16 ;  /* 0x0000000402147825 */ /* 0x000fe400078e0210 */
[----:B------:R-:W2:Y:S02]  /*0370*/  LDG.E R16, desc[UR4][R16.64] ;  /* 0x0000000410107981 */ /* 0x000ea4000c1e1900 */
[----:B---3--:R-:W-:-:S02]  /*0380*/  FFMA R28, R22, R23, R29 ;  /* 0x00000017161c7223 */ /* 0x008fc4000000001d */
[----:B------:R-:W5:Y:S01]  /*0390*/  LDG.E R29, desc[UR4][R14.64+-0x4] ;  /* 0xfffffc040e1d7981 */ /* 0x000f62000c1e1900 */
[----:B------:R-:W-:-:S03]  /*03a0*/  IMAD.WIDE R22, R2, 0x4, R20 ;  /* 0x0000000402167825 */ /* 0x000fc600078e0214 */
[----:B------:R-:W3:Y:S04]  /*03b0*/  LDG.E R20, desc[UR4][R20.64] ;  /* 0x0000000414147981 */ /* 0x000ee8000c1e1900 */
[----:B------:R-:W3:Y:S01]  /*03c0*/  LDG.E R17, desc[UR4][R14.64+0xc] ;  /* 0x00000c040e117981 */ /* 0x000ee2000c1e1900 */
[----:B----4-:R-:W-:-:S03]  /*03d0*/  FFMA R28, R26, R27, R28 ;  /* 0x0000001b1a1c7223 */ /* 0x010fc6000000001c */
[----:B------:R-:W2:Y:S01]  /*03e0*/  LDG.E R27, desc[UR4][R14.64] ;  /* 0x000000040e1b7981 */ /* 0x000ea2000c1e1900 */
[----:B------:R-:W-:-:S03]  /*03f0*/  IMAD.WIDE R24, R2, 0x4, R22 ;  /* 0x0000000402187825 */ /* 0x000fc600078e0216 */
[----:B------:R-:W4:Y:S04]  /*0400*/  LDG.E R26, desc[UR4][R22.64] ;  /* 0x00000004161a7981 */ /* 0x000f28000c1e1900 */
[----:B------:R-:W4:Y:S04]  /*0410*/  LDG.E R21, desc[UR4][R14.64+0x8] ;  /* 0x000008040e157981 */ /* 0x000f28000c1e1900 */
[----:B------:R-:W4:Y:S01]  /*0420*/  LDG.E R24, desc[UR4][R24.64] ;  /* 0x0000000418187981 */ /* 0x000f22000c1e1900 */
[----:B------:R-:W-:-:S04]  /*0430*/  IADD3 R8, PT, PT, R8, 0x8, RZ ;  /* 0x0000000808087810 */ /* 0x000fc80007ffe0ff */
[----:B------:R-:W-:Y:S02]  /*0440*/  ISETP.NE.AND P1, PT, R8, RZ, PT ;  /* 0x000000ff0800720c */ /* 0x000fe40003f25270 */
[----:B------:R-:W-:Y:S01]  /*0450*/  LEA R7, R2, R7, 0x3 ;  /* 0x0000000702077211 */ /* 0x000fe200078e18ff */
[----:B-----5:R-:W-:-:S04]  /*0460*/  FFMA R18, R29, R18, R28 ;  /* 0x000000121d127223 */ /* 0x020fc8000000001c */
[----:B--2---:R-:W-:-:S04]  /*0470*/  FFMA R16, R27, R16, R18 ;  /* 0x000000101b107223 */ /* 0x004fc80000000012 */
[----:B---3--:R-:W-:Y:S01]  /*0480*/  FFMA R16, R19, R20, R16 ;  /* 0x0000001413107223 */ /* 0x008fe20000000010 */
[----:B------:R-:W-:-:S03]  /*0490*/  IADD3 R18, P2, PT, R14, 0x20, RZ ;  /* 0x000000200e127810 */ /* 0x000fc60007f5e0ff */
[----:B----4-:R-:W-:Y:S01]  /*04a0*/  FFMA R16, R21, R26, R16 ;  /* 0x0000001a15107223 */ /* 0x010fe20000000010 */
[----:B------:R-:W-:-:S03]  /*04b0*/  IADD3.X R19, PT, PT, RZ, R15, RZ, P2, !PT ;  /* 0x0000000fff137210 */ /* 0x000fc600017fe4ff */
[----:B------:R-:W-:Y:S01]  /*04c0*/  FFMA R20, R17, R24, R16 ;  /* 0x0000001811147223 */ /* 0x000fe20000000010 */
[----:B------:R-:W-:Y:S06]  /*04d0*/  @P1 BRA `(.L_x_2) ;  /* 0xfffffffc00601947 */ /* 0x000fec000383ffff */
.L_x_1:
[----:B------:R-:W-:Y:S05]  /*04e0*/  @!P0 BRA `(.L_x_0) ;  /* 0x0000000000bc8947 */ /* 0x000fea0003800000 */
[----:B------:R-:W-:Y:S02]  /*04f0*/  ISETP.GE.U32.AND P0, PT, R4, 0x4, PT ;  /* 0x000000040400780c */ /* 0x000fe40003f06070 */
[----:B------:R-:W-:-:S04]  /*0500*/  LOP3.LUT R8, R5, 0x3, RZ, 0xc0, !PT ;  /* 0x0000000305087812 */ /* 0x000fc800078ec0ff */
[----:B------:R-:W-:-:S07]  /*0510*/  ISETP.NE.AND P1, PT, R8, RZ, PT ;  /* 0x000000ff0800720c */ /* 0x000fce0003f25270 */
[----:B------:R-:W-:Y:S06]  /*0520*/  @!P0 BRA `(.L_x_3) ;  /* 0x0000000000508947 */ /* 0x000fec0003800000 */
[-C--:B------:R-:W-:Y:S01]  /*0530*/  IMAD R25, R2, R9.reuse, R3 ;  /* 0x0000000902197224 */ /* 0x080fe200078e0203 */
[----:B------:R-:W-:-:S03]  /*0540*/  IADD3 R15, PT, PT, R6, R9, RZ ;  /* 0x00000009060f7210 */ /* 0x000fc60007ffe0ff */
[----:B-----5:R-:W-:-:S04]  /*0550*/  IMAD.WIDE R24, R25, 0x4, R12 ;  /* 0x0000000419187825 */ /* 0x020fc800078e020c */
[----:B------:R-:W-:-:S04]  /*0560*/  IMAD.WIDE R14, R15, 0x4, R10 ;  /* 0x000000040f0e7825 */ /* 0x000fc800078e020a */
[C---:B------:R-:W-:Y:S01]  /*0570*/  IMAD.WIDE R16, R2.reuse, 0x4, R24 ;  /* 0x0000000402107825 */ /* 0x040fe200078e0218 */
[----:B------:R-:W2:Y:S04]  /*0580*/  LDG.E R7, desc[UR4][R14.64] ;  /* 0x000000040e077981 */ /* 0x000ea8000c1e1900 */
[----:B------:R-:W2:Y:S01]  /*0590*/  LDG.E R24, desc[UR4][R24.64] ;  /* 0x0000000418187981 */ /* 0x000ea2000c1e1900 */
[----:B------:R-:W-:-:S03]  /*05a0*/  IMAD.WIDE R18, R2, 0x4, R16 ;  /* 0x0000000402127825 */ /* 0x000fc600078e0210 */
[----:B------:R-:W3:Y:S04]  /*05b0*/  LDG.E R16, desc[UR4][R16.64] ;  /* 0x0000000410107981 */ /* 0x000ee8000c1e1900 */
[----:B------:R-:W3:Y:S01]  /*05c0*/  LDG.E R4, desc[UR4][R14.64+0x4] ;  /* 0x000004040e047981 */ /* 0x000ee2000c1e1900 */
[----:B------:R-:W-:-:S03]  /*05d0*/  IMAD.WIDE R22, R2, 0x4, R18 ;  /* 0x0000000402167825 */ /* 0x000fc600078e0212 */
[----:B------:R-:W4:Y:S04]  /*05e0*/  LDG.E R26, desc[UR4][R18.64] ;  /* 0x00000004121a7981 */ /* 0x000f28000c1e1900 */
[----:B------:R-:W4:Y:S04]  /*05f0*/  LDG.E R21, desc[UR4][R14.64+0x8] ;  /* 0x000008040e157981 */ /* 0x000f28000c1e1900 */
[----:B------:R-:W4:Y:S04]  /*0600*/  LDG.E R27, desc[UR4][R14.64+0xc] ;  /* 0x00000c040e1b7981 */ /* 0x000f28000c1e1900 */
[----:B------:R-:W4:Y:S01]  /*0610*/  LDG.E R22, desc[UR4][R22.64] ;  /* 0x0000000416167981 */ /* 0x000f22000c1e1900 */
[----:B------:R-:W-:Y:S01]  /*0620*/  IADD3 R9, PT, PT, R9, 0x4, RZ ;  /* 0x0000000409097810 */ /* 0x000fe20007ffe0ff */
[----:B--2---:R-:W-:-:S04]  /*0630*/  FFMA R7, R7, R24, R20 ;  /* 0x0000001807077223 */ /* 0x004fc80000000014 */
[----:B---3--:R-:W-:-:S04]  /*0640*/  FFMA R4, R4, R16, R7 ;  /* 0x0000001004047223 */ /* 0x008fc80000000007 */
[----:B----4-:R-:W-:-:S04]  /*0650*/  FFMA R4, R21, R26, R4 ;  /* 0x0000001a15047223 */ /* 0x010fc80000000004 */
[----:B------:R-:W-:-:S07]  /*0660*/  FFMA R20, R27, R22, R4 ;  /* 0x000000161b147223 */ /* 0x000fce0000000004 */
.L_x_3:
[----:B------:R-:W-:Y:S05]  /*0670*/  @!P1 BRA `(.L_x_0) ;  /* 0x0000000000589947 */ /* 0x000fea0003800000 */
[----:B------:R-:W-:Y:S02]  /*0680*/  ISETP.NE.AND P0, PT, R8, 0x1, PT ;  /* 0x000000010800780c */ /* 0x000fe40003f05270 */
[----:B------:R-:W-:-:S04]  /*0690*/  LOP3.LUT R5, R5, 0x1, RZ, 0xc0, !PT ;  /* 0x0000000105057812 */ /* 0x000fc800078ec0ff */
[----:B------:R-:W-:-:S07]  /*06a0*/  ISETP.NE.U32.AND P1, PT, R5, 0x1, PT ;  /* 0x000000010500780c */ /* 0x000fce0003f25070 */
[-C--:B------:R-:W-:Y:S01]  /*06b0*/  @P0 IMAD R15, R2, R9.reuse, R3 ;  /* 0x00000009020f0224 */ /* 0x080fe200078e0203 */
[----:B------:R-:W-:Y:S02]  /*06c0*/  @P0 IADD3 R5, PT, PT, R6, R9, RZ ;  /* 0x0000000906050210 */ /* 0x000fe40007ffe0ff */
[----:B------:R-:W-:Y:S01]  /*06d0*/  @P0 IADD3 R9, PT, PT, R9, 0x2, RZ ;  /* 0x0000000209090810 */ /* 0x000fe20007ffe0ff */
[----:B-----5:R-:W-:-:S03]  /*06e0*/  @P0 IMAD.WIDE R14, R15, 0x4, R12 ;  /* 0x000000040f0e0825 */ /* 0x020fc600078e020c */
[-C--:B------:R-:W-:Y:S01]  /*06f0*/  @!P1 IADD3 R17, PT, PT, R6, R9.reuse, RZ ;  /* 0x0000000906119210 */ /* 0x080fe20007ffe0ff */
[----:B------:R-:W-:Y:S01]  /*0700*/  @P0 IMAD.WIDE R4, R5, 0x4, R10 ;  /* 0x0000000405040825 */ /* 0x000fe200078e020a */
[----:B------:R-:W2:Y:S03]  /*0710*/  @P0 LDG.E R8, desc[UR4][R14.64] ;  /* 0x000000040e080981 */ /* 0x000ea6000c1e1900 */
[C---:B------:R-:W-:Y:S01]  /*0720*/  @P0 IMAD.WIDE R6, R2.reuse, 0x4, R14 ;  /* 0x0000000402060825 */ /* 0x040fe200078e020e */
[----:B------:R-:W2:Y:S03]  /*0730*/  @P0 LDG.E R19, desc[UR4][R4.64] ;  /* 0x0000000404130981 */ /* 0x000ea6000c1e1900 */
[----:B------:R-:W-:Y:S01]  /*0740*/  @!P1 IMAD R9, R2, R9, R3 ;  /* 0x0000000902099224 */ /* 0x000fe200078e0203 */
[----:B------:R-:W3:Y:S01]  /*0750*/  @P0 LDG.E R21, desc[UR4][R4.64+0x4] ;  /* 0x0000040404150981 */ /* 0x000ee2000c1e1900 */
[----:B------:R-:W-:-:S03]  /*0760*/  @!P1 IMAD.WIDE R10, R17, 0x4, R10 ;  /* 0x00000004110a9825 */ /* 0x000fc600078e020a */
[----:B------:R-:W3:Y:S01]  /*0770*/  @P0 LDG.E R6, desc[UR4][R6.64] ;  /* 0x0000000406060981 */ /* 0x000ee2000c1e1900 */
[----:B------:R-:W-:-:S03]  /*0780*/  @!P1 IMAD.WIDE R12, R9, 0x4, R12 ;  /* 0x00000004090c9825 */ /* 0x000fc600078e020c */
[----:B------:R-:W4:Y:S04]  /*0790*/  @!P1 LDG.E R11, desc[UR4][R10.64] ;  /* 0x000000040a0b9981 */ /* 0x000f28000c1e1900 */
[----:B------:R-:W4:Y:S01]  /*07a0*/  @!P1 LDG.E R12, desc[UR4][R12.64] ;  /* 0x000000040c0c9981 */ /* 0x000f22000c1e1900 */
[----:B--2---:R-:W-:-:S04]  /*07b0*/  @P0 FFMA R8, R19, R8, R20 ;  /* 0x0000000813080223 */ /* 0x004fc80000000014 */
[----:B---3--:R-:W-:-:S04]  /*07c0*/  @P0 FFMA R20, R21, R6, R8 ;  /* 0x0000000615140223 */ /* 0x008fc80000000008 */
[----:B----4-:R-:W-:-:S07]  /*07d0*/  @!P1 FFMA R20, R11, R12, R20 ;  /* 0x0000000c0b149223 */ /* 0x010fce0000000014 */
.L_x_0:
[----:B------:R-:W0:Y:S02]  /*07e0*/  LDC.64 R6, c[0x0][0x390] ;  /* 0x0000e400ff067b82 */ /* 0x000e240000000a00 */
[----:B0-----:R-:W2:Y:S04]  /*07f0*/  LDG.E R2, desc[UR4][R6.64] ;  /* 0x0000000406027981 */ /* 0x001ea8000c1e1900 */
[----:B------:R-:W3:Y:S01]  /*0800*/  LDG.E.64 R4, desc[UR4][R6.64+0x8] ;  /* 0x0000080406047981 */ /* 0x000ee2000c1e1b00 */
[----:B--2---:R-:W-:-:S04]  /*0810*/  IMAD R3, R0, R2, R3 ;  /* 0x0000000200037224 */ /* 0x004fc800078e0203 */
[----:B---3--:R-:W-:-:S05]  /*0820*/  IMAD.WIDE R4, R3, 0x4, R4 ;  /* 0x0000000403047825 */ /* 0x008fca00078e0204 */
[----:B------:R-:W-:Y:S01]  /*0830*/  STG.E desc[UR4][R4.64], R20 ;  /* 0x0000001404007986 */ /* 0x000fe2000c101904 */
[----:B------:R-:W-:Y:S05]  /*0840*/  EXIT ;  /* 0x000000000000794d */ /* 0x000fea0003800000 */
.L_x_4:
[----:B------:R-:W-:-:S00]  /*0850*/  BRA `(.L_x_4) ;  /* 0xfffffffc00fc7947 */ /* 0x000fc0000383ffff */
[----:B------:R-:W-:-:S00]  /*0860*/  NOP ;  /* 0x0000000000007918 */ /* 0x000fc00000000000 */
        /* <DEDUP_REMOVED lines=9> */
.L_x_5:


//--------------------- .nv.shared.reserved.0     --------------------------
	.section	.nv.shared.reserved.0,"aw",@nobits
	.weak		__nv_reservedSMEM_offset_0_alias
	.size		__nv_reservedSMEM_offset_0_alias, 0, 64
	.other		__nv_reservedSMEM_offset_0_alias,@"STO_CUDA_RESERVED_SHARED STV_DEFAULT"
__nv_reservedSMEM_offset_0_alias:
	.zero		0
	.zero		64


//--------------------- .nv.constant0._Z6matMulP6MatrixS0_S0_ --------------------------
	.section	.nv.constant0._Z6matMulP6MatrixS0_S0_,"a",@progbits
	.sectionflags	@""
	.align	4
.nv.constant0._Z6matMulP6MatrixS0_S0_:
	.zero		920


//--------------------- SYMBOLS --------------------------

	.type		.nv.reservedSmem.offset0,@object
	.size		.nv.reservedSmem.offset0,0x4
